	.headerflags	@"EF_CUDA_TEXMODE_UNIFIED EF_CUDA_64BIT_ADDRESS EF_CUDA_ACCELERATORS EF_CUDA_SM90 EF_CUDA_VIRTUAL_SM(EF_CUDA_SM90)"
	.elftype	@"ET_EXEC"


//--------------------- .nv.info                  --------------------------
	.section	.nv.info,"",@"SHT_CUDA_INFO"
	.align	4


	//----- nvinfo : EIATTR_REGCOUNT
	.align		4
        /*0000*/ 	.byte	0x04, 0x2f
        /*0002*/ 	.short	(.L_3 - .L_2)
	.align		4
.L_2:
        /*0004*/ 	.word	index@(triton_poi_fused__native_batch_norm_legit_no_training_relu_10)
        /*0008*/ 	.word	0x00000016


	//----- nvinfo : EIATTR_MIN_STACK_SIZE
	.align		4
.L_3:
        /*000c*/ 	.byte	0x04, 0x12
        /*000e*/ 	.short	(.L_5 - .L_4)
	.align		4
.L_4:
        /*0010*/ 	.word	index@(triton_poi_fused__native_batch_norm_legit_no_training_relu_10)
        /*0014*/ 	.word	0x00000000


	//----- nvinfo : EIATTR_FRAME_SIZE
	.align		4
.L_5:
        /*0018*/ 	.byte	0x04, 0x11
        /*001a*/ 	.short	(.L_7 - .L_6)
	.align		4
.L_6:
        /*001c*/ 	.word	index@(triton_poi_fused__native_batch_norm_legit_no_training_relu_10)
        /*0020*/ 	.word	0x00000000


	//----- nvinfo : EIATTR_MIN_STACK_SIZE
	.align		4
.L_7:
        /*0024*/ 	.byte	0x04, 0x12
        /*0026*/ 	.short	(.L_9 - .L_8)
	.align		4
.L_8:
        /*0028*/ 	.word	index@(triton_poi_fused__native_batch_norm_legit_no_training_relu_10)
        /*002c*/ 	.word	0x00000000
.L_9:


//--------------------- .nv.info.triton_poi_fused__native_batch_norm_legit_no_training_relu_10 --------------------------
	.section	.nv.info.triton_poi_fused__native_batch_norm_legit_no_training_relu_10,"",@"SHT_CUDA_INFO"
	.sectionflags	@""
	.align	4


	//----- nvinfo : EIATTR_CUDA_API_VERSION
	.align		4
        /*0000*/ 	.byte	0x04, 0x37
        /*0002*/ 	.short	(.L_11 - .L_10)
.L_10:
        /*0004*/ 	.word	0x0000007c


	//----- nvinfo : EIATTR_KPARAM_INFO
	.align		4
.L_11:
        /*0008*/ 	.byte	0x04, 0x17
        /*000a*/ 	.short	(.L_13 - .L_12)
.L_12:
        /*000c*/ 	.word	0x00000000
        /*0010*/ 	.short	0x0006
        /*0012*/ 	.short	0x0030
        /*0014*/ 	.byte	0x00, 0xf0, 0x11, 0x00


	//----- nvinfo : EIATTR_KPARAM_INFO
	.align		4
.L_13:
        /*0018*/ 	.byte	0x04, 0x17
        /*001a*/ 	.short	(.L_15 - .L_14)
.L_14:
        /*001c*/ 	.word	0x00000000
        /*0020*/ 	.short	0x0005
        /*0022*/ 	.short	0x0028
        /*0024*/ 	.byte	0x00, 0xf4, 0x21, 0x00


	//----- nvinfo : EIATTR_KPARAM_INFO
	.align		4
.L_15:
        /*0028*/ 	.byte	0x04, 0x17
        /*002a*/ 	.short	(.L_17 - .L_16)
.L_16:
        /*002c*/ 	.word	0x00000000
        /*0030*/ 	.short	0x0004
        /*0032*/ 	.short	0x0020
        /*0034*/ 	.byte	0x00, 0xf4, 0x21, 0x00


	//----- nvinfo : EIATTR_KPARAM_INFO
	.align		4
.L_17:
        /*0038*/ 	.byte	0x04, 0x17
        /*003a*/ 	.short	(.L_19 - .L_18)
.L_18:
        /*003c*/ 	.word	0x00000000
        /*0040*/ 	.short	0x0003
        /*0042*/ 	.short	0x0018
        /*0044*/ 	.byte	0x00, 0xf4, 0x21, 0x00


	//----- nvinfo : EIATTR_KPARAM_INFO
	.align		4
.L_19:
        /*0048*/ 	.byte	0x04, 0x17
        /*004a*/ 	.short	(.L_21 - .L_20)
.L_20:
        /*004c*/ 	.word	0x00000000
        /*0050*/ 	.short	0x0002
        /*0052*/ 	.short	0x0010
        /*0054*/ 	.byte	0x00, 0xf4, 0x21, 0x00


	//----- nvinfo : EIATTR_KPARAM_INFO
	.align		4
.L_21:
        /*0058*/ 	.byte	0x04, 0x17
        /*005a*/ 	.short	(.L_23 - .L_22)
.L_22:
        /*005c*/ 	.word	0x00000000
        /*0060*/ 	.short	0x0001
        /*0062*/ 	.short	0x0008
        /*0064*/ 	.byte	0x00, 0xf4, 0x21, 0x00


	//----- nvinfo : EIATTR_KPARAM_INFO
	.align		4
.L_23:
        /*0068*/ 	.byte	0x04, 0x17
        /*006a*/ 	.short	(.L_25 - .L_24)
.L_24:
        /*006c*/ 	.word	0x00000000
        /*0070*/ 	.short	0x0000
        /*0072*/ 	.short	0x0000
        /*0074*/ 	.byte	0x00, 0xf4, 0x21, 0x00


	//----- nvinfo : EIATTR_SPARSE_MMA_MASK
	.align		4
.L_25:
        /*0078*/ 	.byte	0x03, 0x50
        /*007a*/ 	.short	0x0000


	//----- nvinfo : EIATTR_MAXREG_COUNT
	.align		4
        /*007c*/ 	.byte	0x03, 0x1b
        /*007e*/ 	.short	0x00ff


	//----- nvinfo : EIATTR_EXIT_INSTR_OFFSETS
	.align		4
        /*0080*/ 	.byte	0x04, 0x1c
        /*0082*/ 	.short	(.L_27 - .L_26)


	//   ....[0]....
.L_26:
        /*0084*/ 	.word	0x00000410


	//   ....[1]....
        /*0088*/ 	.word	0x00000430


	//----- nvinfo : EIATTR_REQNTID
	.align		4
.L_27:
        /*008c*/ 	.byte	0x04, 0x10
        /*008e*/ 	.short	(.L_29 - .L_28)
.L_28:
        /*0090*/ 	.word	0x00000080
        /*0094*/ 	.word	0x00000001
        /*0098*/ 	.word	0x00000001


	//----- nvinfo : EIATTR_CBANK_PARAM_SIZE
	.align		4
.L_29:
        /*009c*/ 	.byte	0x03, 0x19
        /*009e*/ 	.short	0x0034


	//----- nvinfo : EIATTR_PARAM_CBANK
	.align		4
        /*00a0*/ 	.byte	0x04, 0x0a
        /*00a2*/ 	.short	(.L_31 - .L_30)
	.align		4
.L_30:
        /*00a4*/ 	.word	index@(.nv.constant0.triton_poi_fused__native_batch_norm_legit_no_training_relu_10)
        /*00a8*/ 	.short	0x0210
        /*00aa*/ 	.short	0x0034


	//----- nvinfo : EIATTR_SW_WAR
	.align		4
.L_31:
        /*00ac*/ 	.byte	0x04, 0x36
        /*00ae*/ 	.short	(.L_33 - .L_32)
.L_32:
        /*00b0*/ 	.word	0x00000008
.L_33:


//--------------------- .nv.callgraph             --------------------------
	.section	.nv.callgraph,"",@"SHT_CUDA_CALLGRAPH"
	.align	4
	.sectionentsize	8
	.align		4
        /*0000*/ 	.word	0x00000000
	.align		4
        /*0004*/ 	.word	0xffffffff
	.align		4
        /*0008*/ 	.word	0x00000000
	.align		4
        /*000c*/ 	.word	0xfffffffe
	.align		4
        /*0010*/ 	.word	0x00000000
	.align		4
        /*0014*/ 	.word	0xfffffffd
	.align		4
        /*0018*/ 	.word	0x00000000
	.align		4
        /*001c*/ 	.word	0xfffffffc


//--------------------- .nv.constant4             --------------------------
	.section	.nv.constant4,"a",@progbits
	.align	8
	.align		8
.nv.constant4:
        /*0000*/ 	.dword	_$_str
	.align		8
        /*0008*/ 	.dword	_$_str_$_2


//--------------------- .text.triton_poi_fused__native_batch_norm_legit_no_training_relu_10 --------------------------
	.section	.text.triton_poi_fused__native_batch_norm_legit_no_training_relu_10,"ax",@progbits
	.align	128
        .global         triton_poi_fused__native_batch_norm_legit_no_training_relu_10
        .type           triton_poi_fused__native_batch_norm_legit_no_training_relu_10,@function
        .size           triton_poi_fused__native_batch_norm_legit_no_training_relu_10,(.L_x_1 - triton_poi_fused__native_batch_norm_legit_no_training_relu_10)
        .other          triton_poi_fused__native_batch_norm_legit_no_training_relu_10,@"STO_CUDA_ENTRY STV_DEFAULT"
triton_poi_fused__native_batch_norm_legit_no_training_relu_10:
.text.triton_poi_fused__native_batch_norm_legit_no_training_relu_10:
[----:B------:R-:W0:Y:S01]  /*0000*/  LDC R1, c[0x0][0x28] ;  /* 0x00000a00ff017b82 */ /* 0x000e220000000800 */
[----:B------:R-:W1:Y:S07]  /*0010*/  S2R R0, SR_TID.X ;  /* 0x0000000000007919 */ /* 0x000e6e0000002100 */
[----:B------:R-:W2:Y:S01]  /*0020*/  LDC.64 R8, c[0x0][0x220] ;  /* 0x00008800ff087b82 */ /* 0x000ea20000000a00 */
[----:B------:R-:W-:Y:S01]  /*0030*/  ULDC.64 UR4, c[0x0][0x208] ;  /* 0x0000820000047ab9 */ /* 0x000fe20000000a00 */
[----:B------:R-:W3:Y:S06]  /*0040*/  S2R R3, SR_CTAID.X ;  /* 0x0000000000037919 */ /* 0x000eec0000002500 */
[----:B------:R-:W4:Y:S08]  /*0050*/  LDC.64 R12, c[0x0][0x210] ;  /* 0x00008400ff0c7b82 */ /* 0x000f300000000a00 */
[----:B------:R-:W5:Y:S08]  /*0060*/  LDC.64 R14, c[0x0][0x218] ;  /* 0x00008600ff0e7b82 */ /* 0x000f700000000a00 */
[----:B------:R-:W5:Y:S01]  /*0070*/  LDC.64 R16, c[0x0][0x228] ;  /* 0x00008a00ff107b82 */ /* 0x000f620000000a00 */
[----:B-1----:R-:W-:-:S07]  /*0080*/  SHF.L.U32 R0, R0, 0x1, RZ ;  /* 0x0000000100007819 */ /* 0x002fce00000006ff */
[----:B------:R-:W1:Y:S01]  /*0090*/  LDC.64 R18, c[0x0][0x230] ;  /* 0x00008c00ff127b82 */ /* 0x000e620000000a00 */
[----:B------:R-:W-:-:S04]  /*00a0*/  LOP3.LUT R0, R0, 0xfe, RZ, 0xc0, !PT ;  /* 0x000000fe00007812 */ /* 0x000fc800078ec0ff */
[----:B---3--:R-:W-:-:S04]  /*00b0*/  LEA R0, R3, R0, 0x8 ;  /* 0x0000000003007211 */ /* 0x008fc800078e40ff */
[C---:B------:R-:W-:Y:S01]  /*00c0*/  ISETP.GE.AND P0, PT, R0.reuse, 0x4800, PT ;  /* 0x000048000000780c */ /* 0x040fe20003f06270 */
[----:B------:R-:W-:-:S05]  /*00d0*/  IMAD.HI R2, R0, 0x38e38e39, RZ ;  /* 0x38e38e3900027827 */ /* 0x000fca00078e02ff */
[----:B------:R-:W-:-:S04]  /*00e0*/  SHF.R.U32.HI R3, RZ, 0x1f, R2 ;  /* 0x0000001fff037819 */ /* 0x000fc80000011602 */
[----:B------:R-:W-:-:S05]  /*00f0*/  LEA.HI.SX32 R3, R2, R3, 0x1c ;  /* 0x0000000302037211 */ /* 0x000fca00078fe2ff */
[----:B------:R-:W-:Y:S01]  /*0100*/  IMAD R11, R3, -0x48, R0 ;  /* 0xffffffb8030b7824 */ /* 0x000fe200078e0200 */
[----:B------:R-:W-:-:S03]  /*0110*/  CS2R R2, SRZ ;  /* 0x0000000000027805 */ /* 0x000fc6000001ff00 */
[----:B--2---:R-:W-:-:S05]  /*0120*/  IMAD.WIDE R8, R11, 0x4, R8 ;  /* 0x000000040b087825 */ /* 0x004fca00078e0208 */
[----:B------:R2:W3:Y:S01]  /*0130*/  @!P0 LDG.E.EL.64 R2, desc[UR4][R8.64] ;  /* 0x0000000408028981 */ /* 0x0004e2000c2e1b00 */
[----:B------:R-:W-:Y:S02]  /*0140*/  CS2R R4, SRZ ;  /* 0x0000000000047805 */ /* 0x000fe4000001ff00 */
[----:B------:R-:W-:Y:S01]  /*0150*/  CS2R R6, SRZ ;  /* 0x0000000000067805 */ /* 0x000fe2000001ff00 */
[----:B----4-:R-:W-:-:S04]  /*0160*/  IMAD.WIDE R12, R0, 0x4, R12 ;  /* 0x00000004000c7825 */ /* 0x010fc800078e020c */
[C---:B-----5:R-:W-:Y:S01]  /*0170*/  IMAD.WIDE R14, R11.reuse, 0x4, R14 ;  /* 0x000000040b0e7825 */ /* 0x060fe200078e020e */
[----:B------:R-:W4:Y:S01]  /*0180*/  @!P0 LDG.E.64 R4, desc[UR4][R12.64] ;  /* 0x000000040c048981 */ /* 0x000f22000c1e1b00 */
[----:B--2---:R-:W-:Y:S02]  /*0190*/  CS2R R8, SRZ ;  /* 0x0000000000087805 */ /* 0x004fe4000001ff00 */
[C---:B0-----:R-:W-:Y:S01]  /*01a0*/  IMAD.WIDE R16, R11.reuse, 0x4, R16 ;  /* 0x000000040b107825 */ /* 0x041fe200078e0210 */
[----:B------:R0:W4:Y:S03]  /*01b0*/  @!P0 LDG.E.EL.64 R6, desc[UR4][R14.64] ;  /* 0x000000040e068981 */ /* 0x000126000c2e1b00 */
[----:B-1----:R-:W-:Y:S01]  /*01c0*/  IMAD.WIDE R18, R11, 0x4, R18 ;  /* 0x000000040b127825 */ /* 0x002fe200078e0212 */
[----:B------:R-:W-:-:S04]  /*01d0*/  CS2R R10, SRZ ;  /* 0x00000000000a7805 */ /* 0x000fc8000001ff00 */
[----:B------:R-:W2:Y:S04]  /*01e0*/  @!P0 LDG.E.EL.64 R8, desc[UR4][R18.64] ;  /* 0x0000000412088981 */ /* 0x000ea8000c2e1b00 */
[----:B------:R-:W2:Y:S01]  /*01f0*/  @!P0 LDG.E.EL.64 R10, desc[UR4][R16.64] ;  /* 0x00000004100a8981 */ /* 0x000ea2000c2e1b00 */
[----:B0-----:R-:W-:Y:S01]  /*0200*/  HFMA2.MMA R14, -RZ, RZ, 1.625, 0 ;  /* 0x3e800000ff0e7435 */ /* 0x001fe200000001ff */
[----:B---3--:R-:W-:Y:S01]  /*0210*/  FADD R2, R2, 9.9999997473787516356e-06 ;  /* 0x3727c5ac02027421 */ /* 0x008fe20000000000 */
[----:B------:R-:W-:-:S03]  /*0220*/  FADD R3, R3, 9.9999997473787516356e-06 ;  /* 0x3727c5ac03037421 */ /* 0x000fc60000000000 */
[----:B------:R-:W0:Y:S08]  /*0230*/  MUFU.SQRT R12, R2 ;  /* 0x00000002000c7308 */ /* 0x000e300000002000 */
[----:B------:R1:W3:Y:S01]  /*0240*/  MUFU.SQRT R13, R3 ;  /* 0x00000003000d7308 */ /* 0x0002e20000002000 */
[C---:B0-----:R-:W-:Y:S02]  /*0250*/  FSETP.GT.AND P1, PT, R12.reuse, 8.50705917302346158658e+37, PT ;  /* 0x7e8000000c00780b */ /* 0x041fe40003f24000 */
[----:B------:R-:W-:Y:S01]  /*0260*/  FSETP.GEU.AND P3, PT, R12, 1.175494350822287508e-38, PT ;  /* 0x008000000c00780b */ /* 0x000fe20003f6e000 */
[----:B-1----:R-:W0:Y:S01]  /*0270*/  LDC.64 R2, c[0x0][0x238] ;  /* 0x00008e00ff027b82 */ /* 0x002e220000000a00 */
[----:B---3--:R-:W-:-:S02]  /*0280*/  FSETP.GT.AND P2, PT, R13, 8.50705917302346158658e+37, PT ;  /* 0x7e8000000d00780b */ /* 0x008fc40003f44000 */
[----:B------:R-:W-:-:S07]  /*0290*/  FSETP.GEU.AND P4, PT, R13, 1.175494350822287508e-38, PT ;  /* 0x008000000d00780b */ /* 0x000fce0003f8e000 */
[----:B------:R-:W-:-:S04]  /*02a0*/  @P1 FMUL R12, R12, 0.25 ;  /* 0x3e8000000c0c1820 */ /* 0x000fc80000400000 */
[----:B------:R-:W-:Y:S01]  /*02b0*/  @!P3 FMUL R12, R12, 16777216 ;  /* 0x4b8000000c0cb820 */ /* 0x000fe20000400000 */
[----:B------:R-:W-:-:S04]  /*02c0*/  @P2 FMUL R13, R13, 0.25 ;  /* 0x3e8000000d0d2820 */ /* 0x000fc80000400000 */
[----:B------:R-:W-:Y:S01]  /*02d0*/  @!P4 FMUL R13, R13, 16777216 ;  /* 0x4b8000000d0dc820 */ /* 0x000fe20000400000 */
[----:B------:R-:W1:Y:S01]  /*02e0*/  MUFU.RCP R12, R12 ;  /* 0x0000000c000c7308 */ /* 0x000e620000001000 */
[----:B------:R-:W-:-:S07]  /*02f0*/  FSEL R15, R14, 1, P1 ;  /* 0x3f8000000e0f7808 */ /* 0x000fce0000800000 */
[----:B------:R-:W3:Y:S01]  /*0300*/  MUFU.RCP R13, R13 ;  /* 0x0000000d000d7308 */ /* 0x000ee20000001000 */
[----:B------:R-:W-:Y:S01]  /*0310*/  FSEL R14, R14, 1, P2 ;  /* 0x3f8000000e0e7808 */ /* 0x000fe20001000000 */
[----:B------:R-:W-:-:S04]  /*0320*/  @!P3 FMUL R15, R15, 16777216 ;  /* 0x4b8000000f0fb820 */ /* 0x000fc80000400000 */
[----:B------:R-:W-:Y:S01]  /*0330*/  @!P4 FMUL R14, R14, 16777216 ;  /* 0x4b8000000e0ec820 */ /* 0x000fe20000400000 */
[----:B----4-:R-:W-:Y:S01]  /*0340*/  FADD R5, -R7, R5 ;  /* 0x0000000507057221 */ /* 0x010fe20000000100 */
[----:B------:R-:W-:Y:S01]  /*0350*/  FADD R4, -R6, R4 ;  /* 0x0000000406047221 */ /* 0x000fe20000000100 */
[----:B-1----:R-:W-:Y:S01]  /*0360*/  FMUL R15, R12, R15 ;  /* 0x0000000f0c0f7220 */ /* 0x002fe20000400000 */
[----:B---3--:R-:W-:-:S03]  /*0370*/  FMUL R14, R13, R14 ;  /* 0x0000000e0d0e7220 */ /* 0x008fc60000400000 */
[----:B------:R-:W-:Y:S01]  /*0380*/  FMUL R15, R4, R15 ;  /* 0x0000000f040f7220 */ /* 0x000fe20000400000 */
[----:B------:R-:W-:-:S03]  /*0390*/  FMUL R14, R5, R14 ;  /* 0x0000000e050e7220 */ /* 0x000fc60000400000 */
[----:B--2---:R-:W-:Y:S01]  /*03a0*/  FFMA R8, R15, R10, R8 ;  /* 0x0000000a0f087223 */ /* 0x004fe20000000008 */
[----:B------:R-:W-:-:S04]  /*03b0*/  FFMA R9, R14, R11, R9 ;  /* 0x0000000b0e097223 */ /* 0x000fc80000000009 */
[----:B------:R-:W-:Y:S02]  /*03c0*/  FSETP.GEU.AND P1, PT, R8, RZ, PT ;  /* 0x000000ff0800720b */ /* 0x000fe40003f2e000 */
[C---:B------:R-:W-:Y:S01]  /*03d0*/  FSETP.GEU.AND P2, PT, R9.reuse, RZ, PT ;  /* 0x000000ff0900720b */ /* 0x040fe20003f4e000 */
[----:B0-----:R-:W-:Y:S01]  /*03e0*/  IMAD.WIDE R2, R0, 0x4, R2 ;  /* 0x0000000400027825 */ /* 0x001fe200078e0202 */
[----:B------:R-:W-:Y:S02]  /*03f0*/  FSEL R8, R8, RZ, P1 ;  /* 0x000000ff08087208 */ /* 0x000fe40000800000 */
[----:B------:R-:W-:Y:S01]  /*0400*/  FSEL R9, R9, RZ, P2 ;  /* 0x000000ff09097208 */ /* 0x000fe20001000000 */
[----:B------:R-:W-:Y:S08]  /*0410*/  @P0 EXIT ;  /* 0x000000000000094d */ /* 0x000ff00003800000 */
[----:B------:R-:W-:Y:S01]  /*0420*/  STG.E.64 desc[UR4][R2.64], R8 ;  /* 0x0000000802007986 */ /* 0x000fe2000c101b04 */
[----:B------:R-:W-:Y:S05]  /*0430*/  EXIT ;  /* 0x000000000000794d */ /* 0x000fea0003800000 */
.L_x_0:
[----:B------:R-:W-:-:S00]  /*0440*/  BRA `(.L_x_0) ;  /* 0xfffffffc00fc7947 */ /* 0x000fc0000383ffff */
[----:B------:R-:W-:-:S00]  /*0450*/  NOP ;  /* 0x0000000000007918 */ /* 0x000fc00000000000 */
        /* <DEDUP_REMOVED lines=10> */
.L_x_1:


//--------------------- .nv.global.init           --------------------------
	.section	.nv.global.init,"aw",@progbits
.nv.global.init:
	.type		_$_str,@object
	.size		_$_str,(_$_str_$_2 - _$_str)
_$_str:
        /*0000*/ 	.byte	0x5f, 0x5f, 0x43, 0x55, 0x44, 0x41, 0x5f, 0x46, 0x54, 0x5a, 0x00
	.type		_$_str_$_2,@object
	.size		_$_str_$_2,(.L_1 - _$_str_$_2)
_$_str_$_2:
        /*000b*/ 	.byte	0x5f, 0x5f, 0x43, 0x55, 0x44, 0x41, 0x5f, 0x50, 0x52, 0x45, 0x43, 0x5f, 0x53, 0x51, 0x52, 0x54
        /*001b*/ 	.byte	0x00
.L_1:


//--------------------- .nv.constant0.triton_poi_fused__native_batch_norm_legit_no_training_relu_10 --------------------------
	.section	.nv.constant0.triton_poi_fused__native_batch_norm_legit_no_training_relu_10,"a",@progbits
	.sectionflags	@""
	.align	4
.nv.constant0.triton_poi_fused__native_batch_norm_legit_no_training_relu_10:
	.zero		580
